//
// Generated by NVIDIA NVVM Compiler
//
// Compiler Build ID: CL-36424714
// Cuda compilation tools, release 13.0, V13.0.88
// Based on NVVM 20.0.0
//

.version 9.0
.target sm_100
.address_size 64

	// .globl	_Z11cudaProcessv

.visible .entry _Z11cudaProcessv()
{


	ret;

}


// ===== COMPILED SASS (sm_100) =====

	.target	sm_100

	.elftype	@"ET_EXEC"


//--------------------- .note.nv.tkinfo           --------------------------
	.section	.note.nv.tkinfo,"",@"SHT_NOTE"
	.sectionflags	@"SHF_NOTE_NV_TKINFO"
	.tkinfo
        /*0018*/ 	.word	0x00000002
        /*0030*/ 	.string	""
        /*0030*/ 	.string	"ptxas"
        /*0030*/ 	.string	"Cuda compilation tools, release 13.0, V13.0.88"
        /*0030*/ 	.string	"Build cuda_13.0.r13.0/compiler.36424714_0"
        /*0030*/ 	.string	"-arch sm_100 -m 64 "



//--------------------- .note.nv.cuinfo           --------------------------
	.section	.note.nv.cuinfo,"",@"SHT_NOTE"
	.sectionflags	@"SHF_NOTE_NV_CUINFO"
        /*0018*/ 	.short	0x0002
        /*001a*/ 	.short	0x0064
        /*001c*/ 	.short	0x0082
	.zero		2


//--------------------- .nv.info                  --------------------------
	.section	.nv.info,"",@"SHT_CUDA_INFO"
	.align	4


	//----- nvinfo : EIATTR_REGCOUNT
	.align		4
        /*0000*/ 	.byte	0x04, 0x2f
        /*0002*/ 	.short	(.L_1 - .L_0)
	.align		4
.L_0:
        /*0004*/ 	.word	index@(_Z11cudaProcessv)
        /*0008*/ 	.word	0x00000004


	//----- nvinfo : EIATTR_FRAME_SIZE
	.align		4
.L_1:
        /*000c*/ 	.byte	0x04, 0x11
        /*000e*/ 	.short	(.L_3 - .L_2)
	.align		4
.L_2:
        /*0010*/ 	.word	index@(_Z11cudaProcessv)
        /*0014*/ 	.word	0x00000000


	//----- nvinfo : EIATTR_MIN_STACK_SIZE
	.align		4
.L_3:
        /*0018*/ 	.byte	0x04, 0x12
        /*001a*/ 	.short	(.L_5 - .L_4)
	.align		4
.L_4:
        /*001c*/ 	.word	index@(_Z11cudaProcessv)
        /*0020*/ 	.word	0x00000000
.L_5:


//--------------------- .nv.compat                --------------------------
	.section	.nv.compat,"",@"SHT_CUDA_COMPAT_INFO"
	.align	4
        /*0000*/ 	.byte	0x02, 0x09, 0x00, 0x00, 0x02, 0x02, 0x01, 0x00, 0x02, 0x05, 0x05, 0x00, 0x03, 0x07, 0x01, 0x01
        /*0010*/ 	.byte	0x02, 0x03, 0x00, 0x00, 0x02, 0x06, 0x01, 0x00, 0x04, 0x0b, 0x08, 0x00, 0x09, 0x00, 0x00, 0x00
        /*0020*/ 	.byte	0x00, 0x00, 0x00, 0x00


//--------------------- .nv.info._Z11cudaProcessv --------------------------
	.section	.nv.info._Z11cudaProcessv,"",@"SHT_CUDA_INFO"
	.sectionflags	@""
	.align	4


	//----- nvinfo : EIATTR_CUDA_API_VERSION
	.align		4
        /*0000*/ 	.byte	0x04, 0x37
        /*0002*/ 	.short	(.L_7 - .L_6)
.L_6:
        /*0004*/ 	.word	0x00000082


	//----- nvinfo : EIATTR_SPARSE_MMA_MASK
	.align		4
.L_7:
        /*0008*/ 	.byte	0x03, 0x50
        /*000a*/ 	.short	0x0000


	//----- nvinfo : EIATTR_MAXREG_COUNT
	.align		4
        /*000c*/ 	.byte	0x03, 0x1b
        /*000e*/ 	.short	0x00ff


	//----- nvinfo : EIATTR_MERCURY_ISA_VERSION
	.align		4
        /*0010*/ 	.byte	0x03, 0x5f
        /*0012*/ 	.short	0x0101


	//----- nvinfo : EIATTR_VRC_CTA_INIT_COUNT
	.align		4
        /*0014*/ 	.byte	0x02, 0x4a
	.zero		1
	.zero		1


	//----- nvinfo : EIATTR_EXIT_INSTR_OFFSETS
	.align		4
        /*0018*/ 	.byte	0x04, 0x1c
        /*001a*/ 	.short	(.L_9 - .L_8)


	//   ....[0]....
.L_8:
        /*001c*/ 	.word	0x00000010


	//----- nvinfo : EIATTR_SW_WAR
	.align		4
.L_9:
        /*0020*/ 	.byte	0x04, 0x36
        /*0022*/ 	.short	(.L_11 - .L_10)
.L_10:
        /*0024*/ 	.word	0x00000008
.L_11:


//--------------------- .nv.callgraph             --------------------------
	.section	.nv.callgraph,"",@"SHT_CUDA_CALLGRAPH"
	.align	4
	.sectionentsize	8
	.align		4
        /*0000*/ 	.word	0x00000000
	.align		4
        /*0004*/ 	.word	0xffffffff
	.align		4
        /*0008*/ 	.word	0x00000000
	.align		4
        /*000c*/ 	.word	0xfffffffe
	.align		4
        /*0010*/ 	.word	0x00000000
	.align		4
        /*0014*/ 	.word	0xfffffffd
	.align		4
        /*0018*/ 	.word	0x00000000
	.align		4
        /*001c*/ 	.word	0xfffffffc


//--------------------- .text._Z11cudaProcessv    --------------------------
	.section	.text._Z11cudaProcessv,"ax",@progbits
	.align	128
        .global         _Z11cudaProcessv
        .type           _Z11cudaProcessv,@function
        .size           _Z11cudaProcessv,(.L_x_1 - _Z11cudaProcessv)
        .other          _Z11cudaProcessv,@"STO_CUDA_ENTRY STV_DEFAULT"
_Z11cudaProcessv:
.text._Z11cudaProcessv:
[----:B------:R-:W-:Y:S01]  /*0000*/  LDC R1, c[0x0][0x37c] ;  /* 0x0000df00ff017b82 */ /* 0x000fe20000000800 */
[----:B------:R-:W-:Y:S05]  /*0010*/  EXIT ;  /* 0x000000000000794d */ /* 0x000fea0003800000 */
.L_x_0:
[----:B------:R-:W-:-:S00]  /*0020*/  BRA `(.L_x_0) ;  /* 0xfffffffc00fc7947 */ /* 0x000fc0000383ffff */
[----:B------:R-:W-:-:S00]  /*0030*/  NOP ;  /* 0x0000000000007918 */ /* 0x000fc00000000000 */
        /* <DEDUP_REMOVED lines=12> */
.L_x_1:


//--------------------- .nv.shared.reserved.0     --------------------------
	.section	.nv.shared.reserved.0,"aw",@nobits
	.weak		__nv_reservedSMEM_offset_0_alias
	.size		__nv_reservedSMEM_offset_0_alias, 0, 64
	.other		__nv_reservedSMEM_offset_0_alias,@"STO_CUDA_RESERVED_SHARED STV_DEFAULT"
__nv_reservedSMEM_offset_0_alias:
	.zero		0
	.zero		64


//--------------------- .nv.constant0._Z11cudaProcessv --------------------------
	.section	.nv.constant0._Z11cudaProcessv,"a",@progbits
	.sectionflags	@""
	.align	4
.nv.constant0._Z11cudaProcessv:
	.zero		896


//--------------------- SYMBOLS --------------------------

	.type		.nv.reservedSmem.offset0,@object
	.size		.nv.reservedSmem.offset0,0x4
